//
// Generated by NVIDIA NVVM Compiler
//
// Compiler Build ID: CL-36424714
// Cuda compilation tools, release 13.0, V13.0.88
// Based on NVVM 20.0.0
//

.version 9.0
.target sm_100
.address_size 64

	// .globl	_Z18convertPixelFormatPhS_i

.visible .entry _Z18convertPixelFormatPhS_i(
	.param .u64 .ptr .align 1 _Z18convertPixelFormatPhS_i_param_0,
	.param .u64 .ptr .align 1 _Z18convertPixelFormatPhS_i_param_1,
	.param .u32 _Z18convertPixelFormatPhS_i_param_2
)
{
	.reg .pred 	%p<4>;
	.reg .b16 	%rs<13>;
	.reg .b32 	%r<37>;
	.reg .b64 	%rd<9>;

	ld.param.u64 	%rd3, [_Z18convertPixelFormatPhS_i_param_0];
	ld.param.u64 	%rd4, [_Z18convertPixelFormatPhS_i_param_1];
	ld.param.u32 	%r6, [_Z18convertPixelFormatPhS_i_param_2];
	mov.u32 	%r1, %ntid.x;
	mov.u32 	%r7, %tid.x;
	mov.u32 	%r8, %ctaid.x;
	mad.lo.s32 	%r36, %r8, %r1, %r7;
	setp.gt.s32 	%p1, %r36, %r6;
	@%p1 bra 	$L__BB0_5;
	mov.u32 	%r9, %nctaid.x;
	mul.lo.s32 	%r3, %r9, %r1;
	cvta.to.global.u64 	%rd1, %rd3;
	cvta.to.global.u64 	%rd2, %rd4;
	prmt.b32 	%r14, %r15, %r16, 0x3340U;
$L__BB0_2:
	setp.ge.s32 	%p2, %r36, %r6;
	@%p2 bra 	$L__BB0_4;
	shl.b32 	%r10, %r36, 2;
	cvt.s64.s32 	%rd5, %r10;
	add.s64 	%rd6, %rd1, %rd5;
	ld.global.u8 	%rs1, [%rd6+2];
	ld.global.u8 	%rs2, [%rd6];
	cvt.u32.u16 	%r11, %rs2;
	ld.global.u8 	%r12, [%rd6+1];
	prmt.b32 	%r13, %r11, %r12, 0x3340U;
	prmt.b32 	%r17, %r13, %r14, 0x5410U;
	cvt.u32.u16 	%r18, %rs1;
	bfi.b32 	%r19, %r18, %r17, 16, 8;
	bfi.b32 	%r20, 0, %r19, 24, 8;
	mov.b32 	%r21, 0;
	mov.b32 	%r22, 4358425;
	dp4a.u32.u32 	%r23, %r20, %r22, %r21;
	mul.wide.u16 	%r24, %rs1, -38;
	mov.b16 	%rs3, -74;
	mov.b32 	%r25, {%rs2, %rs3};
	mov.b32 	%r26, 112;
	prmt.b32 	%r27, %r26, %r12, 0x3340U;
	prmt.b32 	%r28, %r27, %r14, 0x5410U;
	dp2a.lo.u32.u32 	%r29, %r25, %r28, %r21;
	add.s32 	%r30, %r29, %r24;
	mul.wide.u16 	%r31, %rs1, 112;
	mov.b32 	%r32, -6094866;
	dp2a.lo.u32.u32 	%r33, %r32, %r17, %r21;
	add.s32 	%r34, %r33, %r31;
	cvt.u16.u32 	%rs4, %r23;
	shr.u16 	%rs5, %rs4, 8;
	add.s16 	%rs6, %rs5, 16;
	cvt.u16.u32 	%rs7, %r30;
	shr.u16 	%rs8, %rs7, 8;
	xor.b16  	%rs9, %rs8, 128;
	cvt.u16.u32 	%rs10, %r34;
	shr.u16 	%rs11, %rs10, 8;
	xor.b16  	%rs12, %rs11, 128;
	mul.lo.s32 	%r35, %r36, 3;
	cvt.s64.s32 	%rd7, %r35;
	add.s64 	%rd8, %rd2, %rd7;
	st.global.u8 	[%rd8], %rs6;
	st.global.u8 	[%rd8+1], %rs9;
	st.global.u8 	[%rd8+2], %rs12;
$L__BB0_4:
	add.s32 	%r36, %r36, %r3;
	setp.le.s32 	%p3, %r36, %r6;
	@%p3 bra 	$L__BB0_2;
$L__BB0_5:
	ret;

}


// ===== COMPILED SASS (sm_100) =====

	.target	sm_100

	.elftype	@"ET_EXEC"


//--------------------- .note.nv.tkinfo           --------------------------
	.section	.note.nv.tkinfo,"",@"SHT_NOTE"
	.sectionflags	@"SHF_NOTE_NV_TKINFO"
	.tkinfo
        /*0018*/ 	.word	0x00000002
        /*0030*/ 	.string	""
        /*0030*/ 	.string	"ptxas"
        /*0030*/ 	.string	"Cuda compilation tools, release 13.0, V13.0.88"
        /*0030*/ 	.string	"Build cuda_13.0.r13.0/compiler.36424714_0"
        /*0030*/ 	.string	"-arch sm_100 -m 64 "



//--------------------- .note.nv.cuinfo           --------------------------
	.section	.note.nv.cuinfo,"",@"SHT_NOTE"
	.sectionflags	@"SHF_NOTE_NV_CUINFO"
        /*0018*/ 	.short	0x0002
        /*001a*/ 	.short	0x0064
        /*001c*/ 	.short	0x0082
	.zero		2


//--------------------- .nv.info                  --------------------------
	.section	.nv.info,"",@"SHT_CUDA_INFO"
	.align	4


	//----- nvinfo : EIATTR_REGCOUNT
	.align		4
        /*0000*/ 	.byte	0x04, 0x2f
        /*0002*/ 	.short	(.L_1 - .L_0)
	.align		4
.L_0:
        /*0004*/ 	.word	index@(_Z18convertPixelFormatPhS_i)
        /*0008*/ 	.word	0x0000000e


	//----- nvinfo : EIATTR_FRAME_SIZE
	.align		4
.L_1:
        /*000c*/ 	.byte	0x04, 0x11
        /*000e*/ 	.short	(.L_3 - .L_2)
	.align		4
.L_2:
        /*0010*/ 	.word	index@(_Z18convertPixelFormatPhS_i)
        /*0014*/ 	.word	0x00000000


	//----- nvinfo : EIATTR_MIN_STACK_SIZE
	.align		4
.L_3:
        /*0018*/ 	.byte	0x04, 0x12
        /*001a*/ 	.short	(.L_5 - .L_4)
	.align		4
.L_4:
        /*001c*/ 	.word	index@(_Z18convertPixelFormatPhS_i)
        /*0020*/ 	.word	0x00000000
.L_5:


//--------------------- .nv.compat                --------------------------
	.section	.nv.compat,"",@"SHT_CUDA_COMPAT_INFO"
	.align	4
        /*0000*/ 	.byte	0x02, 0x09, 0x00, 0x00, 0x02, 0x02, 0x01, 0x00, 0x02, 0x05, 0x05, 0x00, 0x03, 0x07, 0x01, 0x01
        /*0010*/ 	.byte	0x02, 0x03, 0x00, 0x00, 0x02, 0x06, 0x01, 0x00, 0x04, 0x0b, 0x08, 0x00, 0x09, 0x00, 0x00, 0x00
        /*0020*/ 	.byte	0x00, 0x00, 0x00, 0x00


//--------------------- .nv.info._Z18convertPixelFormatPhS_i --------------------------
	.section	.nv.info._Z18convertPixelFormatPhS_i,"",@"SHT_CUDA_INFO"
	.sectionflags	@""
	.align	4


	//----- nvinfo : EIATTR_CUDA_API_VERSION
	.align		4
        /*0000*/ 	.byte	0x04, 0x37
        /*0002*/ 	.short	(.L_7 - .L_6)
.L_6:
        /*0004*/ 	.word	0x00000082


	//----- nvinfo : EIATTR_KPARAM_INFO
	.align		4
.L_7:
        /*0008*/ 	.byte	0x04, 0x17
        /*000a*/ 	.short	(.L_9 - .L_8)
.L_8:
        /*000c*/ 	.word	0x00000000
        /*0010*/ 	.short	0x0002
        /*0012*/ 	.short	0x0010
        /*0014*/ 	.byte	0x00, 0xf0, 0x11, 0x00


	//----- nvinfo : EIATTR_KPARAM_INFO
	.align		4
.L_9:
        /*0018*/ 	.byte	0x04, 0x17
        /*001a*/ 	.short	(.L_11 - .L_10)
.L_10:
        /*001c*/ 	.word	0x00000000
        /*0020*/ 	.short	0x0001
        /*0022*/ 	.short	0x0008
        /*0024*/ 	.byte	0x00, 0xf5, 0x21, 0x00


	//----- nvinfo : EIATTR_KPARAM_INFO
	.align		4
.L_11:
        /*0028*/ 	.byte	0x04, 0x17
        /*002a*/ 	.short	(.L_13 - .L_12)
.L_12:
        /*002c*/ 	.word	0x00000000
        /*0030*/ 	.short	0x0000
        /*0032*/ 	.short	0x0000
        /*0034*/ 	.byte	0x00, 0xf5, 0x21, 0x00


	//----- nvinfo : EIATTR_SPARSE_MMA_MASK
	.align		4
.L_13:
        /*0038*/ 	.byte	0x03, 0x50
        /*003a*/ 	.short	0x0000


	//----- nvinfo : EIATTR_MAXREG_COUNT
	.align		4
        /*003c*/ 	.byte	0x03, 0x1b
        /*003e*/ 	.short	0x00ff


	//----- nvinfo : EIATTR_MERCURY_ISA_VERSION
	.align		4
        /*0040*/ 	.byte	0x03, 0x5f
        /*0042*/ 	.short	0x0101


	//----- nvinfo : EIATTR_VRC_CTA_INIT_COUNT
	.align		4
        /*0044*/ 	.byte	0x02, 0x4a
	.zero		1
	.zero		1


	//----- nvinfo : EIATTR_EXIT_INSTR_OFFSETS
	.align		4
        /*0048*/ 	.byte	0x04, 0x1c
        /*004a*/ 	.short	(.L_15 - .L_14)


	//   ....[0]....
.L_14:
        /*004c*/ 	.word	0x00000070


	//   ....[1]....
        /*0050*/ 	.word	0x00000390


	//----- nvinfo : EIATTR_CRS_STACK_SIZE
	.align		4
.L_15:
        /*0054*/ 	.byte	0x04, 0x1e
        /*0056*/ 	.short	(.L_17 - .L_16)
.L_16:
        /*0058*/ 	.word	0x00000000


	//----- nvinfo : EIATTR_CBANK_PARAM_SIZE
	.align		4
.L_17:
        /*005c*/ 	.byte	0x03, 0x19
        /*005e*/ 	.short	0x0014


	//----- nvinfo : EIATTR_PARAM_CBANK
	.align		4
        /*0060*/ 	.byte	0x04, 0x0a
        /*0062*/ 	.short	(.L_19 - .L_18)
	.align		4
.L_18:
        /*0064*/ 	.word	index@(.nv.constant0._Z18convertPixelFormatPhS_i)
        /*0068*/ 	.short	0x0380
        /*006a*/ 	.short	0x0014


	//----- nvinfo : EIATTR_SW_WAR
	.align		4
.L_19:
        /*006c*/ 	.byte	0x04, 0x36
        /*006e*/ 	.short	(.L_21 - .L_20)
.L_20:
        /*0070*/ 	.word	0x00000008
.L_21:


//--------------------- .nv.callgraph             --------------------------
	.section	.nv.callgraph,"",@"SHT_CUDA_CALLGRAPH"
	.align	4
	.sectionentsize	8
	.align		4
        /*0000*/ 	.word	0x00000000
	.align		4
        /*0004*/ 	.word	0xffffffff
	.align		4
        /*0008*/ 	.word	0x00000000
	.align		4
        /*000c*/ 	.word	0xfffffffe
	.align		4
        /*0010*/ 	.word	0x00000000
	.align		4
        /*0014*/ 	.word	0xfffffffd
	.align		4
        /*0018*/ 	.word	0x00000000
	.align		4
        /*001c*/ 	.word	0xfffffffc


//--------------------- .text._Z18convertPixelFormatPhS_i --------------------------
	.section	.text._Z18convertPixelFormatPhS_i,"ax",@progbits
	.align	128
        .global         _Z18convertPixelFormatPhS_i
        .type           _Z18convertPixelFormatPhS_i,@function
        .size           _Z18convertPixelFormatPhS_i,(.L_x_4 - _Z18convertPixelFormatPhS_i)
        .other          _Z18convertPixelFormatPhS_i,@"STO_CUDA_ENTRY STV_DEFAULT"
_Z18convertPixelFormatPhS_i:
.text._Z18convertPixelFormatPhS_i:
[----:B------:R-:W-:Y:S01]  /*0000*/  LDC R1, c[0x0][0x37c] ;  /* 0x0000df00ff017b82 */ /* 0x000fe20000000800 */
[----:B------:R-:W0:Y:S01]  /*0010*/  S2R R3, SR_TID.X ;  /* 0x0000000000037919 */ /* 0x000e220000002100 */
[----:B------:R-:W0:Y:S01]  /*0020*/  LDCU UR4, c[0x0][0x360] ;  /* 0x00006c00ff0477ac */ /* 0x000e220008000800 */
[----:B------:R-:W0:Y:S01]  /*0030*/  S2R R0, SR_CTAID.X ;  /* 0x0000000000007919 */ /* 0x000e220000002500 */
[----:B------:R-:W1:Y:S01]  /*0040*/  LDCU UR5, c[0x0][0x390] ;  /* 0x00007200ff0577ac */ /* 0x000e620008000800 */
[----:B0-----:R-:W-:-:S05]  /*0050*/  IMAD R3, R0, UR4, R3 ;  /* 0x0000000400037c24 */ /* 0x001fca000f8e0203 */
[----:B-1----:R-:W-:-:S13]  /*0060*/  ISETP.GT.AND P0, PT, R3, UR5, PT ;  /* 0x0000000503007c0c */ /* 0x002fda000bf04270 */
[----:B------:R-:W-:Y:S05]  /*0070*/  @P0 EXIT ;  /* 0x000000000000094d */ /* 0x000fea0003800000 */
[----:B------:R-:W0:Y:S01]  /*0080*/  LDC R0, c[0x0][0x390] ;  /* 0x0000e400ff007b82 */ /* 0x000e220000000800 */
[----:B------:R-:W1:Y:S01]  /*0090*/  LDCU UR5, c[0x0][0x370] ;  /* 0x00006e00ff0577ac */ /* 0x000e620008000800 */
[----:B------:R-:W-:Y:S01]  /*00a0*/  PRMT R2, R2, 0x3340, R2 ;  /* 0x0000334002027816 */ /* 0x000fe20000000002 */
[----:B------:R-:W2:Y:S01]  /*00b0*/  LDCU.64 UR6, c[0x0][0x358] ;  /* 0x00006b00ff0677ac */ /* 0x000ea20008000a00 */
[----:B------:R-:W3:Y:S01]  /*00c0*/  LDCU.128 UR8, c[0x0][0x380] ;  /* 0x00007000ff0877ac */ /* 0x000ee20008000c00 */
[----:B-1----:R-:W-:-:S12]  /*00d0*/  UIMAD UR4, UR4, UR5, URZ ;  /* 0x00000005040472a4 */ /* 0x002fd8000f8e02ff */
.L_x_2:
[----:B0-----:R-:W-:Y:S01]  /*00e0*/  ISETP.GE.AND P0, PT, R3, R0, PT ;  /* 0x000000000300720c */ /* 0x001fe20003f06270 */
[----:B------:R-:W-:-:S12]  /*00f0*/  BSSY.RECONVERGENT B0, `(.L_x_0) ;  /* 0x0000026000007945 */ /* 0x000fd80003800200 */
[----:B------:R-:W-:Y:S05]  /*0100*/  @P0 BRA `(.L_x_1) ;  /* 0x0000000000900947 */ /* 0x000fea0003800000 */
[----:B------:R-:W-:-:S05]  /*0110*/  IMAD.SHL.U32 R5, R3, 0x4, RZ ;  /* 0x0000000403057824 */ /* 0x000fca00078e00ff */
[----:B---3--:R-:W-:-:S04]  /*0120*/  IADD3 R4, P0, PT, R5, UR8, RZ ;  /* 0x0000000805047c10 */ /* 0x008fc8000ff1e0ff */
[----:B------:R-:W-:-:S05]  /*0130*/  LEA.HI.X.SX32 R5, R5, UR9, 0x1, P0 ;  /* 0x0000000905057c11 */ /* 0x000fca00080f0eff */
[----:B--2---:R-:W2:Y:S04]  /*0140*/  LDG.E.U8 R8, desc[UR6][R4.64+0x1] ;  /* 0x0000010604087981 */ /* 0x004ea8000c1e1100 */
[----:B------:R-:W3:Y:S04]  /*0150*/  LDG.E.U8 R7, desc[UR6][R4.64] ;  /* 0x0000000604077981 */ /* 0x000ee8000c1e1100 */
[----:B------:R-:W4:Y:S01]  /*0160*/  LDG.E.U8 R6, desc[UR6][R4.64+0x2] ;  /* 0x0000020604067981 */ /* 0x000f22000c1e1100 */
[----:B------:R-:W-:Y:S01]  /*0170*/  IMAD.MOV.U32 R11, RZ, RZ, 0x70 ;  /* 0x00000070ff0b7424 */ /* 0x000fe200078e00ff */
[----:B------:R-:W-:Y:S01]  /*0180*/  UMOV UR5, 0x428119 ;  /* 0x0042811900057882 */ /* 0x000fe20000000000 */
[----:B------:R-:W-:-:S03]  /*0190*/  IMAD.MOV.U32 R10, RZ, RZ, 0xffb6 ;  /* 0x0000ffb6ff0a7424 */ /* 0x000fc600078e00ff */
[--C-:B--2---:R-:W-:Y:S02]  /*01a0*/  PRMT R11, R11, 0x3340, R8.reuse ;  /* 0x000033400b0b7816 */ /* 0x104fe40000000008 */
[C---:B---3--:R-:W-:Y:S02]  /*01b0*/  PRMT R9, R7.reuse, 0x3340, R8 ;  /* 0x0000334007097816 */ /* 0x048fe40000000008 */
[----:B------:R-:W-:Y:S01]  /*01c0*/  PRMT R7, R7, 0x5410, R10 ;  /* 0x0000541007077816 */ /* 0x000fe2000000000a */
[----:B------:R-:W-:Y:S01]  /*01d0*/  IMAD.MOV.U32 R10, RZ, RZ, -0x5d0012 ;  /* 0xffa2ffeeff0a7424 */ /* 0x000fe200078e00ff */
[--C-:B------:R-:W-:Y:S02]  /*01e0*/  PRMT R8, R11, 0x5410, R2.reuse ;  /* 0x000054100b087816 */ /* 0x100fe40000000002 */
[----:B------:R-:W-:-:S03]  /*01f0*/  PRMT R9, R9, 0x5410, R2 ;  /* 0x0000541009097816 */ /* 0x000fc60000000002 */
[----:B------:R-:W-:Y:S01]  /*0200*/  IDP.2A.LO.U16.U8 R7, R7, R8, RZ ;  /* 0x0000000807077226 */ /* 0x000fe200000010ff */
[----:B----4-:R-:W-:Y:S01]  /*0210*/  PRMT R4, R6, 0x7054, R9 ;  /* 0x0000705406047816 */ /* 0x010fe20000000009 */
[----:B------:R-:W-:Y:S02]  /*0220*/  IDP.2A.LO.U16.U8 R9, R10, R9, RZ ;  /* 0x000000090a097226 */ /* 0x000fe400000010ff */
[C---:B------:R-:W-:Y:S01]  /*0230*/  IMAD R7, R6.reuse, 0xffda, R7 ;  /* 0x0000ffda06077824 */ /* 0x040fe200078e0207 */
[----:B------:R-:W-:Y:S01]  /*0240*/  PRMT R4, RZ, 0x654, R4 ;  /* 0x00000654ff047816 */ /* 0x000fe20000000004 */
[----:B------:R-:W-:Y:S02]  /*0250*/  IMAD R9, R6, 0x70, R9 ;  /* 0x0000007006097824 */ /* 0x000fe400078e0209 */
[----:B------:R-:W-:Y:S01]  /*0260*/  IMAD R10, R3, 0x3, RZ ;  /* 0x00000003030a7824 */ /* 0x000fe200078e02ff */
[----:B------:R-:W-:Y:S01]  /*0270*/  LOP3.LUT R6, R7, 0xffff, RZ, 0xc0, !PT ;  /* 0x0000ffff07067812 */ /* 0x000fe200078ec0ff */
[----:B------:R-:W-:Y:S01]  /*0280*/  IDP.4A.U8.U8 R5, R4, UR5, RZ ;  /* 0x0000000504057c26 */ /* 0x000fe200080000ff */
[----:B------:R-:W-:-:S02]  /*0290*/  LOP3.LUT R8, R9, 0xffff, RZ, 0xc0, !PT ;  /* 0x0000ffff09087812 */ /* 0x000fc400078ec0ff */
[C---:B------:R-:W-:Y:S02]  /*02a0*/  IADD3 R4, P0, PT, R10.reuse, UR10, RZ ;  /* 0x0000000a0a047c10 */ /* 0x040fe4000ff1e0ff */
[----:B------:R-:W-:Y:S02]  /*02b0*/  SHF.R.U32.HI R6, RZ, 0x8, R6 ;  /* 0x00000008ff067819 */ /* 0x000fe40000011606 */
[----:B------:R-:W-:Y:S02]  /*02c0*/  LOP3.LUT R7, R5, 0xffff, RZ, 0xc0, !PT ;  /* 0x0000ffff05077812 */ /* 0x000fe400078ec0ff */
[----:B------:R-:W-:Y:S02]  /*02d0*/  SHF.R.U32.HI R8, RZ, 0x8, R8 ;  /* 0x00000008ff087819 */ /* 0x000fe40000011608 */
[----:B------:R-:W-:Y:S02]  /*02e0*/  LEA.HI.X.SX32 R5, R10, UR11, 0x1, P0 ;  /* 0x0000000b0a057c11 */ /* 0x000fe400080f0eff */
[----:B------:R-:W-:-:S02]  /*02f0*/  LOP3.LUT R9, R6, 0x80, RZ, 0x3c, !PT ;  /* 0x0000008006097812 */ /* 0x000fc400078e3cff */
[----:B------:R-:W-:Y:S02]  /*0300*/  LEA.HI R7, R7, 0x10, RZ, 0x18 ;  /* 0x0000001007077811 */ /* 0x000fe400078fc0ff */
[----:B------:R-:W-:Y:S01]  /*0310*/  LOP3.LUT R11, R8, 0x80, RZ, 0x3c, !PT ;  /* 0x00000080080b7812 */ /* 0x000fe200078e3cff */
[----:B------:R0:W-:Y:S04]  /*0320*/  STG.E.U8 desc[UR6][R4.64+0x1], R9 ;  /* 0x0000010904007986 */ /* 0x0001e8000c101106 */
[----:B------:R0:W-:Y:S04]  /*0330*/  STG.E.U8 desc[UR6][R4.64], R7 ;  /* 0x0000000704007986 */ /* 0x0001e8000c101106 */
[----:B------:R0:W-:Y:S02]  /*0340*/  STG.E.U8 desc[UR6][R4.64+0x2], R11 ;  /* 0x0000020b04007986 */ /* 0x0001e4000c101106 */
.L_x_1:
[----:B--23--:R-:W-:Y:S05]  /*0350*/  BSYNC.RECONVERGENT B0 ;  /* 0x0000000000007941 */ /* 0x00cfea0003800200 */
.L_x_0:
[----:B------:R-:W-:-:S05]  /*0360*/  VIADD R3, R3, UR4 ;  /* 0x0000000403037c36 */ /* 0x000fca0008000000 */
[----:B------:R-:W-:-:S13]  /*0370*/  ISETP.GT.AND P0, PT, R3, R0, PT ;  /* 0x000000000300720c */ /* 0x000fda0003f04270 */
[----:B------:R-:W-:Y:S05]  /*0380*/  @!P0 BRA `(.L_x_2) ;  /* 0xfffffffc00548947 */ /* 0x000fea000383ffff */
[----:B------:R-:W-:Y:S05]  /*0390*/  EXIT ;  /* 0x000000000000794d */ /* 0x000fea0003800000 */
.L_x_3:
[----:B------:R-:W-:-:S00]  /*03a0*/  BRA `(.L_x_3) ;  /* 0xfffffffc00fc7947 */ /* 0x000fc0000383ffff */
[----:B------:R-:W-:-:S00]  /*03b0*/  NOP ;  /* 0x0000000000007918 */ /* 0x000fc00000000000 */
        /* <DEDUP_REMOVED lines=12> */
.L_x_4:


//--------------------- .nv.shared.reserved.0     --------------------------
	.section	.nv.shared.reserved.0,"aw",@nobits
	.weak		__nv_reservedSMEM_offset_0_alias
	.size		__nv_reservedSMEM_offset_0_alias, 0, 64
	.other		__nv_reservedSMEM_offset_0_alias,@"STO_CUDA_RESERVED_SHARED STV_DEFAULT"
__nv_reservedSMEM_offset_0_alias:
	.zero		0
	.zero		64


//--------------------- .nv.constant0._Z18convertPixelFormatPhS_i --------------------------
	.section	.nv.constant0._Z18convertPixelFormatPhS_i,"a",@progbits
	.sectionflags	@""
	.align	4
.nv.constant0._Z18convertPixelFormatPhS_i:
	.zero		916


//--------------------- SYMBOLS --------------------------

	.type		.nv.reservedSmem.offset0,@object
	.size		.nv.reservedSmem.offset0,0x4
